//
// Generated by NVIDIA NVVM Compiler
//
// Compiler Build ID: CL-36424714
// Cuda compilation tools, release 13.0, V13.0.88
// Based on NVVM 20.0.0
//

.version 9.0
.target sm_100
.address_size 64

	// .globl	_ZN3cub18CUB_300001_SM_10006detail11EmptyKernelIvEEvv
.global .align 1 .b8 _ZN41_INTERNAL_77ff12bb_4_k_cu_6628de3b_1110914cuda3std3__45__cpo5beginE[1];
.global .align 1 .b8 _ZN41_INTERNAL_77ff12bb_4_k_cu_6628de3b_1110914cuda3std3__45__cpo3endE[1];
.global .align 1 .b8 _ZN41_INTERNAL_77ff12bb_4_k_cu_6628de3b_1110914cuda3std3__45__cpo6cbeginE[1];
.global .align 1 .b8 _ZN41_INTERNAL_77ff12bb_4_k_cu_6628de3b_1110914cuda3std3__45__cpo4cendE[1];
.global .align 1 .b8 _ZN41_INTERNAL_77ff12bb_4_k_cu_6628de3b_1110914cuda3std3__45__cpo6rbeginE[1];
.global .align 1 .b8 _ZN41_INTERNAL_77ff12bb_4_k_cu_6628de3b_1110914cuda3std3__45__cpo4rendE[1];
.global .align 1 .b8 _ZN41_INTERNAL_77ff12bb_4_k_cu_6628de3b_1110914cuda3std3__45__cpo7crbeginE[1];
.global .align 1 .b8 _ZN41_INTERNAL_77ff12bb_4_k_cu_6628de3b_1110914cuda3std3__45__cpo5crendE[1];
.global .align 1 .b8 _ZN41_INTERNAL_77ff12bb_4_k_cu_6628de3b_1110914cuda3std3__443_GLOBAL__N__77ff12bb_4_k_cu_6628de3b_1110916ignoreE[1];
.global .align 1 .b8 _ZN41_INTERNAL_77ff12bb_4_k_cu_6628de3b_1110914cuda3std3__419piecewise_constructE[1];
.global .align 1 .b8 _ZN41_INTERNAL_77ff12bb_4_k_cu_6628de3b_1110914cuda3std3__48in_placeE[1];
.global .align 1 .b8 _ZN41_INTERNAL_77ff12bb_4_k_cu_6628de3b_1110914cuda3std3__420unreachable_sentinelE[1];
.global .align 1 .b8 _ZN41_INTERNAL_77ff12bb_4_k_cu_6628de3b_1110914cuda3std3__47nulloptE[1];
.global .align 1 .b8 _ZN41_INTERNAL_77ff12bb_4_k_cu_6628de3b_1110914cuda3std3__48unexpectE[1];
.global .align 1 .b8 _ZN41_INTERNAL_77ff12bb_4_k_cu_6628de3b_1110914cuda3std6ranges3__45__cpo4swapE[1];
.global .align 1 .b8 _ZN41_INTERNAL_77ff12bb_4_k_cu_6628de3b_1110914cuda3std6ranges3__45__cpo9iter_moveE[1];
.global .align 1 .b8 _ZN41_INTERNAL_77ff12bb_4_k_cu_6628de3b_1110914cuda3std6ranges3__45__cpo5beginE[1];
.global .align 1 .b8 _ZN41_INTERNAL_77ff12bb_4_k_cu_6628de3b_1110914cuda3std6ranges3__45__cpo3endE[1];
.global .align 1 .b8 _ZN41_INTERNAL_77ff12bb_4_k_cu_6628de3b_1110914cuda3std6ranges3__45__cpo6cbeginE[1];
.global .align 1 .b8 _ZN41_INTERNAL_77ff12bb_4_k_cu_6628de3b_1110914cuda3std6ranges3__45__cpo4cendE[1];
.global .align 1 .b8 _ZN41_INTERNAL_77ff12bb_4_k_cu_6628de3b_1110914cuda3std6ranges3__45__cpo7advanceE[1];
.global .align 1 .b8 _ZN41_INTERNAL_77ff12bb_4_k_cu_6628de3b_1110914cuda3std6ranges3__45__cpo9iter_swapE[1];
.global .align 1 .b8 _ZN41_INTERNAL_77ff12bb_4_k_cu_6628de3b_1110914cuda3std6ranges3__45__cpo4nextE[1];
.global .align 1 .b8 _ZN41_INTERNAL_77ff12bb_4_k_cu_6628de3b_1110914cuda3std6ranges3__45__cpo4prevE[1];
.global .align 1 .b8 _ZN41_INTERNAL_77ff12bb_4_k_cu_6628de3b_1110914cuda3std6ranges3__45__cpo4dataE[1];
.global .align 1 .b8 _ZN41_INTERNAL_77ff12bb_4_k_cu_6628de3b_1110914cuda3std6ranges3__45__cpo5cdataE[1];
.global .align 1 .b8 _ZN41_INTERNAL_77ff12bb_4_k_cu_6628de3b_1110914cuda3std6ranges3__45__cpo4sizeE[1];
.global .align 1 .b8 _ZN41_INTERNAL_77ff12bb_4_k_cu_6628de3b_1110914cuda3std6ranges3__45__cpo5ssizeE[1];
.global .align 1 .b8 _ZN41_INTERNAL_77ff12bb_4_k_cu_6628de3b_1110914cuda3std6ranges3__45__cpo8distanceE[1];
.global .align 1 .b8 _ZN41_INTERNAL_77ff12bb_4_k_cu_6628de3b_1110916thrust24THRUST_300001_SM_1000_NS6system6detail10sequential3seqE[1];
.global .align 1 .b8 _ZN41_INTERNAL_77ff12bb_4_k_cu_6628de3b_1110916thrust24THRUST_300001_SM_1000_NS12placeholders2_1E[1];
.global .align 1 .b8 _ZN41_INTERNAL_77ff12bb_4_k_cu_6628de3b_1110916thrust24THRUST_300001_SM_1000_NS12placeholders2_2E[1];
.global .align 1 .b8 _ZN41_INTERNAL_77ff12bb_4_k_cu_6628de3b_1110916thrust24THRUST_300001_SM_1000_NS12placeholders2_3E[1];
.global .align 1 .b8 _ZN41_INTERNAL_77ff12bb_4_k_cu_6628de3b_1110916thrust24THRUST_300001_SM_1000_NS12placeholders2_4E[1];
.global .align 1 .b8 _ZN41_INTERNAL_77ff12bb_4_k_cu_6628de3b_1110916thrust24THRUST_300001_SM_1000_NS12placeholders2_5E[1];
.global .align 1 .b8 _ZN41_INTERNAL_77ff12bb_4_k_cu_6628de3b_1110916thrust24THRUST_300001_SM_1000_NS12placeholders2_6E[1];
.global .align 1 .b8 _ZN41_INTERNAL_77ff12bb_4_k_cu_6628de3b_1110916thrust24THRUST_300001_SM_1000_NS12placeholders2_7E[1];
.global .align 1 .b8 _ZN41_INTERNAL_77ff12bb_4_k_cu_6628de3b_1110916thrust24THRUST_300001_SM_1000_NS12placeholders2_8E[1];
.global .align 1 .b8 _ZN41_INTERNAL_77ff12bb_4_k_cu_6628de3b_1110916thrust24THRUST_300001_SM_1000_NS12placeholders2_9E[1];
.global .align 1 .b8 _ZN41_INTERNAL_77ff12bb_4_k_cu_6628de3b_1110916thrust24THRUST_300001_SM_1000_NS12placeholders3_10E[1];

.visible .entry _ZN3cub18CUB_300001_SM_10006detail11EmptyKernelIvEEvv()
{


	ret;

}


// ===== COMPILED SASS (sm_100) =====

	.target	sm_100

	.elftype	@"ET_EXEC"


//--------------------- .note.nv.tkinfo           --------------------------
	.section	.note.nv.tkinfo,"",@"SHT_NOTE"
	.sectionflags	@"SHF_NOTE_NV_TKINFO"
	.tkinfo
        /*0018*/ 	.word	0x00000002
        /*0030*/ 	.string	""
        /*0030*/ 	.string	"ptxas"
        /*0030*/ 	.string	"Cuda compilation tools, release 13.0, V13.0.88"
        /*0030*/ 	.string	"Build cuda_13.0.r13.0/compiler.36424714_0"
        /*0030*/ 	.string	"-arch sm_100 -m 64 "



//--------------------- .note.nv.cuinfo           --------------------------
	.section	.note.nv.cuinfo,"",@"SHT_NOTE"
	.sectionflags	@"SHF_NOTE_NV_CUINFO"
        /*0018*/ 	.short	0x0002
        /*001a*/ 	.short	0x0064
        /*001c*/ 	.short	0x0082
	.zero		2


//--------------------- .nv.info                  --------------------------
	.section	.nv.info,"",@"SHT_CUDA_INFO"
	.align	4


	//----- nvinfo : EIATTR_REGCOUNT
	.align		4
        /*0000*/ 	.byte	0x04, 0x2f
        /*0002*/ 	.short	(.L_41 - .L_40)
	.align		4
.L_40:
        /*0004*/ 	.word	index@(_ZN3cub18CUB_300001_SM_10006detail11EmptyKernelIvEEvv)
        /*0008*/ 	.word	0x00000004


	//----- nvinfo : EIATTR_FRAME_SIZE
	.align		4
.L_41:
        /*000c*/ 	.byte	0x04, 0x11
        /*000e*/ 	.short	(.L_43 - .L_42)
	.align		4
.L_42:
        /*0010*/ 	.word	index@(_ZN3cub18CUB_300001_SM_10006detail11EmptyKernelIvEEvv)
        /*0014*/ 	.word	0x00000000


	//----- nvinfo : EIATTR_MIN_STACK_SIZE
	.align		4
.L_43:
        /*0018*/ 	.byte	0x04, 0x12
        /*001a*/ 	.short	(.L_45 - .L_44)
	.align		4
.L_44:
        /*001c*/ 	.word	index@(_ZN3cub18CUB_300001_SM_10006detail11EmptyKernelIvEEvv)
        /*0020*/ 	.word	0x00000000
.L_45:


//--------------------- .nv.compat                --------------------------
	.section	.nv.compat,"",@"SHT_CUDA_COMPAT_INFO"
	.align	4
        /*0000*/ 	.byte	0x02, 0x09, 0x00, 0x00, 0x02, 0x02, 0x01, 0x00, 0x02, 0x05, 0x05, 0x00, 0x03, 0x07, 0x01, 0x01
        /*0010*/ 	.byte	0x02, 0x03, 0x00, 0x00, 0x02, 0x06, 0x01, 0x00, 0x04, 0x0b, 0x08, 0x00, 0x09, 0x00, 0x00, 0x00
        /*0020*/ 	.byte	0x00, 0x00, 0x00, 0x00


//--------------------- .nv.info._ZN3cub18CUB_300001_SM_10006detail11EmptyKernelIvEEvv --------------------------
	.section	.nv.info._ZN3cub18CUB_300001_SM_10006detail11EmptyKernelIvEEvv,"",@"SHT_CUDA_INFO"
	.sectionflags	@""
	.align	4


	//----- nvinfo : EIATTR_CUDA_API_VERSION
	.align		4
        /*0000*/ 	.byte	0x04, 0x37
        /*0002*/ 	.short	(.L_47 - .L_46)
.L_46:
        /*0004*/ 	.word	0x00000082


	//----- nvinfo : EIATTR_SPARSE_MMA_MASK
	.align		4
.L_47:
        /*0008*/ 	.byte	0x03, 0x50
        /*000a*/ 	.short	0x0000


	//----- nvinfo : EIATTR_MAXREG_COUNT
	.align		4
        /*000c*/ 	.byte	0x03, 0x1b
        /*000e*/ 	.short	0x00ff


	//----- nvinfo : EIATTR_MERCURY_ISA_VERSION
	.align		4
        /*0010*/ 	.byte	0x03, 0x5f
        /*0012*/ 	.short	0x0101


	//----- nvinfo : EIATTR_VRC_CTA_INIT_COUNT
	.align		4
        /*0014*/ 	.byte	0x02, 0x4a
	.zero		1
	.zero		1


	//----- nvinfo : EIATTR_EXIT_INSTR_OFFSETS
	.align		4
        /*0018*/ 	.byte	0x04, 0x1c
        /*001a*/ 	.short	(.L_49 - .L_48)


	//   ....[0]....
.L_48:
        /*001c*/ 	.word	0x00000010


	//----- nvinfo : EIATTR_SW_WAR
	.align		4
.L_49:
        /*0020*/ 	.byte	0x04, 0x36
        /*0022*/ 	.short	(.L_51 - .L_50)
.L_50:
        /*0024*/ 	.word	0x00000008
.L_51:


//--------------------- .nv.callgraph             --------------------------
	.section	.nv.callgraph,"",@"SHT_CUDA_CALLGRAPH"
	.align	4
	.sectionentsize	8
	.align		4
        /*0000*/ 	.word	0x00000000
	.align		4
        /*0004*/ 	.word	0xffffffff
	.align		4
        /*0008*/ 	.word	0x00000000
	.align		4
        /*000c*/ 	.word	0xfffffffe
	.align		4
        /*0010*/ 	.word	0x00000000
	.align		4
        /*0014*/ 	.word	0xfffffffd
	.align		4
        /*0018*/ 	.word	0x00000000
	.align		4
        /*001c*/ 	.word	0xfffffffc


//--------------------- .nv.constant4             --------------------------
	.section	.nv.constant4,"a",@progbits
	.align	8
	.align		8
.nv.constant4:
        /*0000*/ 	.dword	_ZN41_INTERNAL_77ff12bb_4_k_cu_6628de3b_1113914cuda3std3__45__cpo5beginE
	.align		8
        /*0008*/ 	.dword	_ZN41_INTERNAL_77ff12bb_4_k_cu_6628de3b_1113914cuda3std3__45__cpo3endE
	.align		8
        /*0010*/ 	.dword	_ZN41_INTERNAL_77ff12bb_4_k_cu_6628de3b_1113914cuda3std3__45__cpo6cbeginE
	.align		8
        /*0018*/ 	.dword	_ZN41_INTERNAL_77ff12bb_4_k_cu_6628de3b_1113914cuda3std3__45__cpo4cendE
	.align		8
        /*0020*/ 	.dword	_ZN41_INTERNAL_77ff12bb_4_k_cu_6628de3b_1113914cuda3std3__45__cpo6rbeginE
	.align		8
        /*0028*/ 	.dword	_ZN41_INTERNAL_77ff12bb_4_k_cu_6628de3b_1113914cuda3std3__45__cpo4rendE
	.align		8
        /*0030*/ 	.dword	_ZN41_INTERNAL_77ff12bb_4_k_cu_6628de3b_1113914cuda3std3__45__cpo7crbeginE
	.align		8
        /*0038*/ 	.dword	_ZN41_INTERNAL_77ff12bb_4_k_cu_6628de3b_1113914cuda3std3__45__cpo5crendE
	.align		8
        /*0040*/ 	.dword	_ZN41_INTERNAL_77ff12bb_4_k_cu_6628de3b_1113914cuda3std3__443_GLOBAL__N__77ff12bb_4_k_cu_6628de3b_1113916ignoreE
	.align		8
        /*0048*/ 	.dword	_ZN41_INTERNAL_77ff12bb_4_k_cu_6628de3b_1113914cuda3std3__419piecewise_constructE
	.align		8
        /*0050*/ 	.dword	_ZN41_INTERNAL_77ff12bb_4_k_cu_6628de3b_1113914cuda3std3__48in_placeE
	.align		8
        /*0058*/ 	.dword	_ZN41_INTERNAL_77ff12bb_4_k_cu_6628de3b_1113914cuda3std3__420unreachable_sentinelE
	.align		8
        /*0060*/ 	.dword	_ZN41_INTERNAL_77ff12bb_4_k_cu_6628de3b_1113914cuda3std3__47nulloptE
	.align		8
        /*0068*/ 	.dword	_ZN41_INTERNAL_77ff12bb_4_k_cu_6628de3b_1113914cuda3std3__48unexpectE
	.align		8
        /*0070*/ 	.dword	_ZN41_INTERNAL_77ff12bb_4_k_cu_6628de3b_1113914cuda3std6ranges3__45__cpo4swapE
	.align		8
        /*0078*/ 	.dword	_ZN41_INTERNAL_77ff12bb_4_k_cu_6628de3b_1113914cuda3std6ranges3__45__cpo9iter_moveE
	.align		8
        /*0080*/ 	.dword	_ZN41_INTERNAL_77ff12bb_4_k_cu_6628de3b_1113914cuda3std6ranges3__45__cpo5beginE
	.align		8
        /*0088*/ 	.dword	_ZN41_INTERNAL_77ff12bb_4_k_cu_6628de3b_1113914cuda3std6ranges3__45__cpo3endE
	.align		8
        /*0090*/ 	.dword	_ZN41_INTERNAL_77ff12bb_4_k_cu_6628de3b_1113914cuda3std6ranges3__45__cpo6cbeginE
	.align		8
        /*0098*/ 	.dword	_ZN41_INTERNAL_77ff12bb_4_k_cu_6628de3b_1113914cuda3std6ranges3__45__cpo4cendE
	.align		8
        /*00a0*/ 	.dword	_ZN41_INTERNAL_77ff12bb_4_k_cu_6628de3b_1113914cuda3std6ranges3__45__cpo7advanceE
	.align		8
        /*00a8*/ 	.dword	_ZN41_INTERNAL_77ff12bb_4_k_cu_6628de3b_1113914cuda3std6ranges3__45__cpo9iter_swapE
	.align		8
        /*00b0*/ 	.dword	_ZN41_INTERNAL_77ff12bb_4_k_cu_6628de3b_1113914cuda3std6ranges3__45__cpo4nextE
	.align		8
        /*00b8*/ 	.dword	_ZN41_INTERNAL_77ff12bb_4_k_cu_6628de3b_1113914cuda3std6ranges3__45__cpo4prevE
	.align		8
        /*00c0*/ 	.dword	_ZN41_INTERNAL_77ff12bb_4_k_cu_6628de3b_1113914cuda3std6ranges3__45__cpo4dataE
	.align		8
        /*00c8*/ 	.dword	_ZN41_INTERNAL_77ff12bb_4_k_cu_6628de3b_1113914cuda3std6ranges3__45__cpo5cdataE
	.align		8
        /*00d0*/ 	.dword	_ZN41_INTERNAL_77ff12bb_4_k_cu_6628de3b_1113914cuda3std6ranges3__45__cpo4sizeE
	.align		8
        /*00d8*/ 	.dword	_ZN41_INTERNAL_77ff12bb_4_k_cu_6628de3b_1113914cuda3std6ranges3__45__cpo5ssizeE
	.align		8
        /*00e0*/ 	.dword	_ZN41_INTERNAL_77ff12bb_4_k_cu_6628de3b_1113914cuda3std6ranges3__45__cpo8distanceE
	.align		8
        /*00e8*/ 	.dword	_ZN41_INTERNAL_77ff12bb_4_k_cu_6628de3b_1113916thrust24THRUST_300001_SM_1000_NS6system6detail10sequential3seqE
	.align		8
        /*00f0*/ 	.dword	_ZN41_INTERNAL_77ff12bb_4_k_cu_6628de3b_1113916thrust24THRUST_300001_SM_1000_NS12placeholders2_1E
	.align		8
        /*00f8*/ 	.dword	_ZN41_INTERNAL_77ff12bb_4_k_cu_6628de3b_1113916thrust24THRUST_300001_SM_1000_NS12placeholders2_2E
	.align		8
        /*0100*/ 	.dword	_ZN41_INTERNAL_77ff12bb_4_k_cu_6628de3b_1113916thrust24THRUST_300001_SM_1000_NS12placeholders2_3E
	.align		8
        /*0108*/ 	.dword	_ZN41_INTERNAL_77ff12bb_4_k_cu_6628de3b_1113916thrust24THRUST_300001_SM_1000_NS12placeholders2_4E
	.align		8
        /*0110*/ 	.dword	_ZN41_INTERNAL_77ff12bb_4_k_cu_6628de3b_1113916thrust24THRUST_300001_SM_1000_NS12placeholders2_5E
	.align		8
        /*0118*/ 	.dword	_ZN41_INTERNAL_77ff12bb_4_k_cu_6628de3b_1113916thrust24THRUST_300001_SM_1000_NS12placeholders2_6E
	.align		8
        /*0120*/ 	.dword	_ZN41_INTERNAL_77ff12bb_4_k_cu_6628de3b_1113916thrust24THRUST_300001_SM_1000_NS12placeholders2_7E
	.align		8
        /*0128*/ 	.dword	_ZN41_INTERNAL_77ff12bb_4_k_cu_6628de3b_1113916thrust24THRUST_300001_SM_1000_NS12placeholders2_8E
	.align		8
        /*0130*/ 	.dword	_ZN41_INTERNAL_77ff12bb_4_k_cu_6628de3b_1113916thrust24THRUST_300001_SM_1000_NS12placeholders2_9E
	.align		8
        /*0138*/ 	.dword	_ZN41_INTERNAL_77ff12bb_4_k_cu_6628de3b_1113916thrust24THRUST_300001_SM_1000_NS12placeholders3_10E


//--------------------- .text._ZN3cub18CUB_300001_SM_10006detail11EmptyKernelIvEEvv --------------------------
	.section	.text._ZN3cub18CUB_300001_SM_10006detail11EmptyKernelIvEEvv,"ax",@progbits
	.align	128
        .global         _ZN3cub18CUB_300001_SM_10006detail11EmptyKernelIvEEvv
        .type           _ZN3cub18CUB_300001_SM_10006detail11EmptyKernelIvEEvv,@function
        .size           _ZN3cub18CUB_300001_SM_10006detail11EmptyKernelIvEEvv,(.L_x_1 - _ZN3cub18CUB_300001_SM_10006detail11EmptyKernelIvEEvv)
        .other          _ZN3cub18CUB_300001_SM_10006detail11EmptyKernelIvEEvv,@"STO_CUDA_ENTRY STV_DEFAULT"
_ZN3cub18CUB_300001_SM_10006detail11EmptyKernelIvEEvv:
.text._ZN3cub18CUB_300001_SM_10006detail11EmptyKernelIvEEvv:
[----:B------:R-:W-:Y:S01]  /*0000*/  LDC R1, c[0x0][0x37c] ;  /* 0x0000df00ff017b82 */ /* 0x000fe20000000800 */
[----:B------:R-:W-:Y:S05]  /*0010*/  EXIT ;  /* 0x000000000000794d */ /* 0x000fea0003800000 */
.L_x_0:
[----:B------:R-:W-:-:S00]  /*0020*/  BRA `(.L_x_0) ;  /* 0xfffffffc00fc7947 */ /* 0x000fc0000383ffff */
[----:B------:R-:W-:-:S00]  /*0030*/  NOP ;  /* 0x0000000000007918 */ /* 0x000fc00000000000 */
        /* <DEDUP_REMOVED lines=12> */
.L_x_1:


//--------------------- .nv.shared.reserved.0     --------------------------
	.section	.nv.shared.reserved.0,"aw",@nobits
	.weak		__nv_reservedSMEM_offset_0_alias
	.size		__nv_reservedSMEM_offset_0_alias, 0, 64
	.other		__nv_reservedSMEM_offset_0_alias,@"STO_CUDA_RESERVED_SHARED STV_DEFAULT"
__nv_reservedSMEM_offset_0_alias:
	.zero		0
	.zero		64


//--------------------- .nv.global                --------------------------
	.section	.nv.global,"aw",@nobits
.nv.global:
	.type		_ZN41_INTERNAL_77ff12bb_4_k_cu_6628de3b_1113916thrust24THRUST_300001_SM_1000_NS12placeholders2_5E,@object
	.size		_ZN41_INTERNAL_77ff12bb_4_k_cu_6628de3b_1113916thrust24THRUST_300001_SM_1000_NS12placeholders2_5E,(_ZN41_INTERNAL_77ff12bb_4_k_cu_6628de3b_1113914cuda3std3__45__cpo6cbeginE - _ZN41_INTERNAL_77ff12bb_4_k_cu_6628de3b_1113916thrust24THRUST_300001_SM_1000_NS12placeholders2_5E)
_ZN41_INTERNAL_77ff12bb_4_k_cu_6628de3b_1113916thrust24THRUST_300001_SM_1000_NS12placeholders2_5E:
	.zero		1
	.type		_ZN41_INTERNAL_77ff12bb_4_k_cu_6628de3b_1113914cuda3std3__45__cpo6cbeginE,@object
	.size		_ZN41_INTERNAL_77ff12bb_4_k_cu_6628de3b_1113914cuda3std3__45__cpo6cbeginE,(_ZN41_INTERNAL_77ff12bb_4_k_cu_6628de3b_1113914cuda3std6ranges3__45__cpo6cbeginE - _ZN41_INTERNAL_77ff12bb_4_k_cu_6628de3b_1113914cuda3std3__45__cpo6cbeginE)
_ZN41_INTERNAL_77ff12bb_4_k_cu_6628de3b_1113914cuda3std3__45__cpo6cbeginE:
	.zero		1
	.type		_ZN41_INTERNAL_77ff12bb_4_k_cu_6628de3b_1113914cuda3std6ranges3__45__cpo6cbeginE,@object
	.size		_ZN41_INTERNAL_77ff12bb_4_k_cu_6628de3b_1113914cuda3std6ranges3__45__cpo6cbeginE,(_ZN41_INTERNAL_77ff12bb_4_k_cu_6628de3b_1113914cuda3std3__48in_placeE - _ZN41_INTERNAL_77ff12bb_4_k_cu_6628de3b_1113914cuda3std6ranges3__45__cpo6cbeginE)
_ZN41_INTERNAL_77ff12bb_4_k_cu_6628de3b_1113914cuda3std6ranges3__45__cpo6cbeginE:
	.zero		1
	.type		_ZN41_INTERNAL_77ff12bb_4_k_cu_6628de3b_1113914cuda3std3__48in_placeE,@object
	.size		_ZN41_INTERNAL_77ff12bb_4_k_cu_6628de3b_1113914cuda3std3__48in_placeE,(_ZN41_INTERNAL_77ff12bb_4_k_cu_6628de3b_1113914cuda3std6ranges3__45__cpo4sizeE - _ZN41_INTERNAL_77ff12bb_4_k_cu_6628de3b_1113914cuda3std3__48in_placeE)
_ZN41_INTERNAL_77ff12bb_4_k_cu_6628de3b_1113914cuda3std3__48in_placeE:
	.zero		1
	.type		_ZN41_INTERNAL_77ff12bb_4_k_cu_6628de3b_1113914cuda3std6ranges3__45__cpo4sizeE,@object
	.size		_ZN41_INTERNAL_77ff12bb_4_k_cu_6628de3b_1113914cuda3std6ranges3__45__cpo4sizeE,(_ZN41_INTERNAL_77ff12bb_4_k_cu_6628de3b_1113916thrust24THRUST_300001_SM_1000_NS12placeholders2_9E - _ZN41_INTERNAL_77ff12bb_4_k_cu_6628de3b_1113914cuda3std6ranges3__45__cpo4sizeE)
_ZN41_INTERNAL_77ff12bb_4_k_cu_6628de3b_1113914cuda3std6ranges3__45__cpo4sizeE:
	.zero		1
	.type		_ZN41_INTERNAL_77ff12bb_4_k_cu_6628de3b_1113916thrust24THRUST_300001_SM_1000_NS12placeholders2_9E,@object
	.size		_ZN41_INTERNAL_77ff12bb_4_k_cu_6628de3b_1113916thrust24THRUST_300001_SM_1000_NS12placeholders2_9E,(_ZN41_INTERNAL_77ff12bb_4_k_cu_6628de3b_1113914cuda3std3__45__cpo7crbeginE - _ZN41_INTERNAL_77ff12bb_4_k_cu_6628de3b_1113916thrust24THRUST_300001_SM_1000_NS12placeholders2_9E)
_ZN41_INTERNAL_77ff12bb_4_k_cu_6628de3b_1113916thrust24THRUST_300001_SM_1000_NS12placeholders2_9E:
	.zero		1
	.type		_ZN41_INTERNAL_77ff12bb_4_k_cu_6628de3b_1113914cuda3std3__45__cpo7crbeginE,@object
	.size		_ZN41_INTERNAL_77ff12bb_4_k_cu_6628de3b_1113914cuda3std3__45__cpo7crbeginE,(_ZN41_INTERNAL_77ff12bb_4_k_cu_6628de3b_1113914cuda3std6ranges3__45__cpo4nextE - _ZN41_INTERNAL_77ff12bb_4_k_cu_6628de3b_1113914cuda3std3__45__cpo7crbeginE)
_ZN41_INTERNAL_77ff12bb_4_k_cu_6628de3b_1113914cuda3std3__45__cpo7crbeginE:
	.zero		1
	.type		_ZN41_INTERNAL_77ff12bb_4_k_cu_6628de3b_1113914cuda3std6ranges3__45__cpo4nextE,@object
	.size		_ZN41_INTERNAL_77ff12bb_4_k_cu_6628de3b_1113914cuda3std6ranges3__45__cpo4nextE,(_ZN41_INTERNAL_77ff12bb_4_k_cu_6628de3b_1113914cuda3std6ranges3__45__cpo4swapE - _ZN41_INTERNAL_77ff12bb_4_k_cu_6628de3b_1113914cuda3std6ranges3__45__cpo4nextE)
_ZN41_INTERNAL_77ff12bb_4_k_cu_6628de3b_1113914cuda3std6ranges3__45__cpo4nextE:
	.zero		1
	.type		_ZN41_INTERNAL_77ff12bb_4_k_cu_6628de3b_1113914cuda3std6ranges3__45__cpo4swapE,@object
	.size		_ZN41_INTERNAL_77ff12bb_4_k_cu_6628de3b_1113914cuda3std6ranges3__45__cpo4swapE,(_ZN41_INTERNAL_77ff12bb_4_k_cu_6628de3b_1113916thrust24THRUST_300001_SM_1000_NS12placeholders2_1E - _ZN41_INTERNAL_77ff12bb_4_k_cu_6628de3b_1113914cuda3std6ranges3__45__cpo4swapE)
_ZN41_INTERNAL_77ff12bb_4_k_cu_6628de3b_1113914cuda3std6ranges3__45__cpo4swapE:
	.zero		1
	.type		_ZN41_INTERNAL_77ff12bb_4_k_cu_6628de3b_1113916thrust24THRUST_300001_SM_1000_NS12placeholders2_1E,@object
	.size		_ZN41_INTERNAL_77ff12bb_4_k_cu_6628de3b_1113916thrust24THRUST_300001_SM_1000_NS12placeholders2_1E,(_ZN41_INTERNAL_77ff12bb_4_k_cu_6628de3b_1113916thrust24THRUST_300001_SM_1000_NS12placeholders2_3E - _ZN41_INTERNAL_77ff12bb_4_k_cu_6628de3b_1113916thrust24THRUST_300001_SM_1000_NS12placeholders2_1E)
_ZN41_INTERNAL_77ff12bb_4_k_cu_6628de3b_1113916thrust24THRUST_300001_SM_1000_NS12placeholders2_1E:
	.zero		1
	.type		_ZN41_INTERNAL_77ff12bb_4_k_cu_6628de3b_1113916thrust24THRUST_300001_SM_1000_NS12placeholders2_3E,@object
	.size		_ZN41_INTERNAL_77ff12bb_4_k_cu_6628de3b_1113916thrust24THRUST_300001_SM_1000_NS12placeholders2_3E,(_ZN41_INTERNAL_77ff12bb_4_k_cu_6628de3b_1113914cuda3std3__45__cpo5beginE - _ZN41_INTERNAL_77ff12bb_4_k_cu_6628de3b_1113916thrust24THRUST_300001_SM_1000_NS12placeholders2_3E)
_ZN41_INTERNAL_77ff12bb_4_k_cu_6628de3b_1113916thrust24THRUST_300001_SM_1000_NS12placeholders2_3E:
	.zero		1
	.type		_ZN41_INTERNAL_77ff12bb_4_k_cu_6628de3b_1113914cuda3std3__45__cpo5beginE,@object
	.size		_ZN41_INTERNAL_77ff12bb_4_k_cu_6628de3b_1113914cuda3std3__45__cpo5beginE,(_ZN41_INTERNAL_77ff12bb_4_k_cu_6628de3b_1113914cuda3std6ranges3__45__cpo5beginE - _ZN41_INTERNAL_77ff12bb_4_k_cu_6628de3b_1113914cuda3std3__45__cpo5beginE)
_ZN41_INTERNAL_77ff12bb_4_k_cu_6628de3b_1113914cuda3std3__45__cpo5beginE:
	.zero		1
	.type		_ZN41_INTERNAL_77ff12bb_4_k_cu_6628de3b_1113914cuda3std6ranges3__45__cpo5beginE,@object
	.size		_ZN41_INTERNAL_77ff12bb_4_k_cu_6628de3b_1113914cuda3std6ranges3__45__cpo5beginE,(_ZN41_INTERNAL_77ff12bb_4_k_cu_6628de3b_1113914cuda3std3__443_GLOBAL__N__77ff12bb_4_k_cu_6628de3b_1113916ignoreE - _ZN41_INTERNAL_77ff12bb_4_k_cu_6628de3b_1113914cuda3std6ranges3__45__cpo5beginE)
_ZN41_INTERNAL_77ff12bb_4_k_cu_6628de3b_1113914cuda3std6ranges3__45__cpo5beginE:
	.zero		1
	.type		_ZN41_INTERNAL_77ff12bb_4_k_cu_6628de3b_1113914cuda3std3__443_GLOBAL__N__77ff12bb_4_k_cu_6628de3b_1113916ignoreE,@object
	.size		_ZN41_INTERNAL_77ff12bb_4_k_cu_6628de3b_1113914cuda3std3__443_GLOBAL__N__77ff12bb_4_k_cu_6628de3b_1113916ignoreE,(_ZN41_INTERNAL_77ff12bb_4_k_cu_6628de3b_1113914cuda3std6ranges3__45__cpo4dataE - _ZN41_INTERNAL_77ff12bb_4_k_cu_6628de3b_1113914cuda3std3__443_GLOBAL__N__77ff12bb_4_k_cu_6628de3b_1113916ignoreE)
_ZN41_INTERNAL_77ff12bb_4_k_cu_6628de3b_1113914cuda3std3__443_GLOBAL__N__77ff12bb_4_k_cu_6628de3b_1113916ignoreE:
	.zero		1
	.type		_ZN41_INTERNAL_77ff12bb_4_k_cu_6628de3b_1113914cuda3std6ranges3__45__cpo4dataE,@object
	.size		_ZN41_INTERNAL_77ff12bb_4_k_cu_6628de3b_1113914cuda3std6ranges3__45__cpo4dataE,(_ZN41_INTERNAL_77ff12bb_4_k_cu_6628de3b_1113916thrust24THRUST_300001_SM_1000_NS12placeholders2_7E - _ZN41_INTERNAL_77ff12bb_4_k_cu_6628de3b_1113914cuda3std6ranges3__45__cpo4dataE)
_ZN41_INTERNAL_77ff12bb_4_k_cu_6628de3b_1113914cuda3std6ranges3__45__cpo4dataE:
	.zero		1
	.type		_ZN41_INTERNAL_77ff12bb_4_k_cu_6628de3b_1113916thrust24THRUST_300001_SM_1000_NS12placeholders2_7E,@object
	.size		_ZN41_INTERNAL_77ff12bb_4_k_cu_6628de3b_1113916thrust24THRUST_300001_SM_1000_NS12placeholders2_7E,(_ZN41_INTERNAL_77ff12bb_4_k_cu_6628de3b_1113914cuda3std3__45__cpo6rbeginE - _ZN41_INTERNAL_77ff12bb_4_k_cu_6628de3b_1113916thrust24THRUST_300001_SM_1000_NS12placeholders2_7E)
_ZN41_INTERNAL_77ff12bb_4_k_cu_6628de3b_1113916thrust24THRUST_300001_SM_1000_NS12placeholders2_7E:
	.zero		1
	.type		_ZN41_INTERNAL_77ff12bb_4_k_cu_6628de3b_1113914cuda3std3__45__cpo6rbeginE,@object
	.size		_ZN41_INTERNAL_77ff12bb_4_k_cu_6628de3b_1113914cuda3std3__45__cpo6rbeginE,(_ZN41_INTERNAL_77ff12bb_4_k_cu_6628de3b_1113914cuda3std6ranges3__45__cpo7advanceE - _ZN41_INTERNAL_77ff12bb_4_k_cu_6628de3b_1113914cuda3std3__45__cpo6rbeginE)
_ZN41_INTERNAL_77ff12bb_4_k_cu_6628de3b_1113914cuda3std3__45__cpo6rbeginE:
	.zero		1
	.type		_ZN41_INTERNAL_77ff12bb_4_k_cu_6628de3b_1113914cuda3std6ranges3__45__cpo7advanceE,@object
	.size		_ZN41_INTERNAL_77ff12bb_4_k_cu_6628de3b_1113914cuda3std6ranges3__45__cpo7advanceE,(_ZN41_INTERNAL_77ff12bb_4_k_cu_6628de3b_1113914cuda3std3__47nulloptE - _ZN41_INTERNAL_77ff12bb_4_k_cu_6628de3b_1113914cuda3std6ranges3__45__cpo7advanceE)
_ZN41_INTERNAL_77ff12bb_4_k_cu_6628de3b_1113914cuda3std6ranges3__45__cpo7advanceE:
	.zero		1
	.type		_ZN41_INTERNAL_77ff12bb_4_k_cu_6628de3b_1113914cuda3std3__47nulloptE,@object
	.size		_ZN41_INTERNAL_77ff12bb_4_k_cu_6628de3b_1113914cuda3std3__47nulloptE,(_ZN41_INTERNAL_77ff12bb_4_k_cu_6628de3b_1113914cuda3std6ranges3__45__cpo8distanceE - _ZN41_INTERNAL_77ff12bb_4_k_cu_6628de3b_1113914cuda3std3__47nulloptE)
_ZN41_INTERNAL_77ff12bb_4_k_cu_6628de3b_1113914cuda3std3__47nulloptE:
	.zero		1
	.type		_ZN41_INTERNAL_77ff12bb_4_k_cu_6628de3b_1113914cuda3std6ranges3__45__cpo8distanceE,@object
	.size		_ZN41_INTERNAL_77ff12bb_4_k_cu_6628de3b_1113914cuda3std6ranges3__45__cpo8distanceE,(_ZN41_INTERNAL_77ff12bb_4_k_cu_6628de3b_1113916thrust24THRUST_300001_SM_1000_NS12placeholders2_6E - _ZN41_INTERNAL_77ff12bb_4_k_cu_6628de3b_1113914cuda3std6ranges3__45__cpo8distanceE)
_ZN41_INTERNAL_77ff12bb_4_k_cu_6628de3b_1113914cuda3std6ranges3__45__cpo8distanceE:
	.zero		1
	.type		_ZN41_INTERNAL_77ff12bb_4_k_cu_6628de3b_1113916thrust24THRUST_300001_SM_1000_NS12placeholders2_6E,@object
	.size		_ZN41_INTERNAL_77ff12bb_4_k_cu_6628de3b_1113916thrust24THRUST_300001_SM_1000_NS12placeholders2_6E,(_ZN41_INTERNAL_77ff12bb_4_k_cu_6628de3b_1113914cuda3std3__45__cpo4cendE - _ZN41_INTERNAL_77ff12bb_4_k_cu_6628de3b_1113916thrust24THRUST_300001_SM_1000_NS12placeholders2_6E)
_ZN41_INTERNAL_77ff12bb_4_k_cu_6628de3b_1113916thrust24THRUST_300001_SM_1000_NS12placeholders2_6E:
	.zero		1
	.type		_ZN41_INTERNAL_77ff12bb_4_k_cu_6628de3b_1113914cuda3std3__45__cpo4cendE,@object
	.size		_ZN41_INTERNAL_77ff12bb_4_k_cu_6628de3b_1113914cuda3std3__45__cpo4cendE,(_ZN41_INTERNAL_77ff12bb_4_k_cu_6628de3b_1113914cuda3std6ranges3__45__cpo4cendE - _ZN41_INTERNAL_77ff12bb_4_k_cu_6628de3b_1113914cuda3std3__45__cpo4cendE)
_ZN41_INTERNAL_77ff12bb_4_k_cu_6628de3b_1113914cuda3std3__45__cpo4cendE:
	.zero		1
	.type		_ZN41_INTERNAL_77ff12bb_4_k_cu_6628de3b_1113914cuda3std6ranges3__45__cpo4cendE,@object
	.size		_ZN41_INTERNAL_77ff12bb_4_k_cu_6628de3b_1113914cuda3std6ranges3__45__cpo4cendE,(_ZN41_INTERNAL_77ff12bb_4_k_cu_6628de3b_1113914cuda3std3__420unreachable_sentinelE - _ZN41_INTERNAL_77ff12bb_4_k_cu_6628de3b_1113914cuda3std6ranges3__45__cpo4cendE)
_ZN41_INTERNAL_77ff12bb_4_k_cu_6628de3b_1113914cuda3std6ranges3__45__cpo4cendE:
	.zero		1
	.type		_ZN41_INTERNAL_77ff12bb_4_k_cu_6628de3b_1113914cuda3std3__420unreachable_sentinelE,@object
	.size		_ZN41_INTERNAL_77ff12bb_4_k_cu_6628de3b_1113914cuda3std3__420unreachable_sentinelE,(_ZN41_INTERNAL_77ff12bb_4_k_cu_6628de3b_1113914cuda3std6ranges3__45__cpo5ssizeE - _ZN41_INTERNAL_77ff12bb_4_k_cu_6628de3b_1113914cuda3std3__420unreachable_sentinelE)
_ZN41_INTERNAL_77ff12bb_4_k_cu_6628de3b_1113914cuda3std3__420unreachable_sentinelE:
	.zero		1
	.type		_ZN41_INTERNAL_77ff12bb_4_k_cu_6628de3b_1113914cuda3std6ranges3__45__cpo5ssizeE,@object
	.size		_ZN41_INTERNAL_77ff12bb_4_k_cu_6628de3b_1113914cuda3std6ranges3__45__cpo5ssizeE,(_ZN41_INTERNAL_77ff12bb_4_k_cu_6628de3b_1113916thrust24THRUST_300001_SM_1000_NS12placeholders3_10E - _ZN41_INTERNAL_77ff12bb_4_k_cu_6628de3b_1113914cuda3std6ranges3__45__cpo5ssizeE)
_ZN41_INTERNAL_77ff12bb_4_k_cu_6628de3b_1113914cuda3std6ranges3__45__cpo5ssizeE:
	.zero		1
	.type		_ZN41_INTERNAL_77ff12bb_4_k_cu_6628de3b_1113916thrust24THRUST_300001_SM_1000_NS12placeholders3_10E,@object
	.size		_ZN41_INTERNAL_77ff12bb_4_k_cu_6628de3b_1113916thrust24THRUST_300001_SM_1000_NS12placeholders3_10E,(_ZN41_INTERNAL_77ff12bb_4_k_cu_6628de3b_1113914cuda3std3__45__cpo5crendE - _ZN41_INTERNAL_77ff12bb_4_k_cu_6628de3b_1113916thrust24THRUST_300001_SM_1000_NS12placeholders3_10E)
_ZN41_INTERNAL_77ff12bb_4_k_cu_6628de3b_1113916thrust24THRUST_300001_SM_1000_NS12placeholders3_10E:
	.zero		1
	.type		_ZN41_INTERNAL_77ff12bb_4_k_cu_6628de3b_1113914cuda3std3__45__cpo5crendE,@object
	.size		_ZN41_INTERNAL_77ff12bb_4_k_cu_6628de3b_1113914cuda3std3__45__cpo5crendE,(_ZN41_INTERNAL_77ff12bb_4_k_cu_6628de3b_1113914cuda3std6ranges3__45__cpo4prevE - _ZN41_INTERNAL_77ff12bb_4_k_cu_6628de3b_1113914cuda3std3__45__cpo5crendE)
_ZN41_INTERNAL_77ff12bb_4_k_cu_6628de3b_1113914cuda3std3__45__cpo5crendE:
	.zero		1
	.type		_ZN41_INTERNAL_77ff12bb_4_k_cu_6628de3b_1113914cuda3std6ranges3__45__cpo4prevE,@object
	.size		_ZN41_INTERNAL_77ff12bb_4_k_cu_6628de3b_1113914cuda3std6ranges3__45__cpo4prevE,(_ZN41_INTERNAL_77ff12bb_4_k_cu_6628de3b_1113914cuda3std6ranges3__45__cpo9iter_moveE - _ZN41_INTERNAL_77ff12bb_4_k_cu_6628de3b_1113914cuda3std6ranges3__45__cpo4prevE)
_ZN41_INTERNAL_77ff12bb_4_k_cu_6628de3b_1113914cuda3std6ranges3__45__cpo4prevE:
	.zero		1
	.type		_ZN41_INTERNAL_77ff12bb_4_k_cu_6628de3b_1113914cuda3std6ranges3__45__cpo9iter_moveE,@object
	.size		_ZN41_INTERNAL_77ff12bb_4_k_cu_6628de3b_1113914cuda3std6ranges3__45__cpo9iter_moveE,(_ZN41_INTERNAL_77ff12bb_4_k_cu_6628de3b_1113916thrust24THRUST_300001_SM_1000_NS12placeholders2_2E - _ZN41_INTERNAL_77ff12bb_4_k_cu_6628de3b_1113914cuda3std6ranges3__45__cpo9iter_moveE)
_ZN41_INTERNAL_77ff12bb_4_k_cu_6628de3b_1113914cuda3std6ranges3__45__cpo9iter_moveE:
	.zero		1
	.type		_ZN41_INTERNAL_77ff12bb_4_k_cu_6628de3b_1113916thrust24THRUST_300001_SM_1000_NS12placeholders2_2E,@object
	.size		_ZN41_INTERNAL_77ff12bb_4_k_cu_6628de3b_1113916thrust24THRUST_300001_SM_1000_NS12placeholders2_2E,(_ZN41_INTERNAL_77ff12bb_4_k_cu_6628de3b_1113916thrust24THRUST_300001_SM_1000_NS12placeholders2_4E - _ZN41_INTERNAL_77ff12bb_4_k_cu_6628de3b_1113916thrust24THRUST_300001_SM_1000_NS12placeholders2_2E)
_ZN41_INTERNAL_77ff12bb_4_k_cu_6628de3b_1113916thrust24THRUST_300001_SM_1000_NS12placeholders2_2E:
	.zero		1
	.type		_ZN41_INTERNAL_77ff12bb_4_k_cu_6628de3b_1113916thrust24THRUST_300001_SM_1000_NS12placeholders2_4E,@object
	.size		_ZN41_INTERNAL_77ff12bb_4_k_cu_6628de3b_1113916thrust24THRUST_300001_SM_1000_NS12placeholders2_4E,(_ZN41_INTERNAL_77ff12bb_4_k_cu_6628de3b_1113914cuda3std3__45__cpo3endE - _ZN41_INTERNAL_77ff12bb_4_k_cu_6628de3b_1113916thrust24THRUST_300001_SM_1000_NS12placeholders2_4E)
_ZN41_INTERNAL_77ff12bb_4_k_cu_6628de3b_1113916thrust24THRUST_300001_SM_1000_NS12placeholders2_4E:
	.zero		1
	.type		_ZN41_INTERNAL_77ff12bb_4_k_cu_6628de3b_1113914cuda3std3__45__cpo3endE,@object
	.size		_ZN41_INTERNAL_77ff12bb_4_k_cu_6628de3b_1113914cuda3std3__45__cpo3endE,(_ZN41_INTERNAL_77ff12bb_4_k_cu_6628de3b_1113914cuda3std6ranges3__45__cpo3endE - _ZN41_INTERNAL_77ff12bb_4_k_cu_6628de3b_1113914cuda3std3__45__cpo3endE)
_ZN41_INTERNAL_77ff12bb_4_k_cu_6628de3b_1113914cuda3std3__45__cpo3endE:
	.zero		1
	.type		_ZN41_INTERNAL_77ff12bb_4_k_cu_6628de3b_1113914cuda3std6ranges3__45__cpo3endE,@object
	.size		_ZN41_INTERNAL_77ff12bb_4_k_cu_6628de3b_1113914cuda3std6ranges3__45__cpo3endE,(_ZN41_INTERNAL_77ff12bb_4_k_cu_6628de3b_1113914cuda3std3__419piecewise_constructE - _ZN41_INTERNAL_77ff12bb_4_k_cu_6628de3b_1113914cuda3std6ranges3__45__cpo3endE)
_ZN41_INTERNAL_77ff12bb_4_k_cu_6628de3b_1113914cuda3std6ranges3__45__cpo3endE:
	.zero		1
	.type		_ZN41_INTERNAL_77ff12bb_4_k_cu_6628de3b_1113914cuda3std3__419piecewise_constructE,@object
	.size		_ZN41_INTERNAL_77ff12bb_4_k_cu_6628de3b_1113914cuda3std3__419piecewise_constructE,(_ZN41_INTERNAL_77ff12bb_4_k_cu_6628de3b_1113914cuda3std6ranges3__45__cpo5cdataE - _ZN41_INTERNAL_77ff12bb_4_k_cu_6628de3b_1113914cuda3std3__419piecewise_constructE)
_ZN41_INTERNAL_77ff12bb_4_k_cu_6628de3b_1113914cuda3std3__419piecewise_constructE:
	.zero		1
	.type		_ZN41_INTERNAL_77ff12bb_4_k_cu_6628de3b_1113914cuda3std6ranges3__45__cpo5cdataE,@object
	.size		_ZN41_INTERNAL_77ff12bb_4_k_cu_6628de3b_1113914cuda3std6ranges3__45__cpo5cdataE,(_ZN41_INTERNAL_77ff12bb_4_k_cu_6628de3b_1113916thrust24THRUST_300001_SM_1000_NS12placeholders2_8E - _ZN41_INTERNAL_77ff12bb_4_k_cu_6628de3b_1113914cuda3std6ranges3__45__cpo5cdataE)
_ZN41_INTERNAL_77ff12bb_4_k_cu_6628de3b_1113914cuda3std6ranges3__45__cpo5cdataE:
	.zero		1
	.type		_ZN41_INTERNAL_77ff12bb_4_k_cu_6628de3b_1113916thrust24THRUST_300001_SM_1000_NS12placeholders2_8E,@object
	.size		_ZN41_INTERNAL_77ff12bb_4_k_cu_6628de3b_1113916thrust24THRUST_300001_SM_1000_NS12placeholders2_8E,(_ZN41_INTERNAL_77ff12bb_4_k_cu_6628de3b_1113914cuda3std3__45__cpo4rendE - _ZN41_INTERNAL_77ff12bb_4_k_cu_6628de3b_1113916thrust24THRUST_300001_SM_1000_NS12placeholders2_8E)
_ZN41_INTERNAL_77ff12bb_4_k_cu_6628de3b_1113916thrust24THRUST_300001_SM_1000_NS12placeholders2_8E:
	.zero		1
	.type		_ZN41_INTERNAL_77ff12bb_4_k_cu_6628de3b_1113914cuda3std3__45__cpo4rendE,@object
	.size		_ZN41_INTERNAL_77ff12bb_4_k_cu_6628de3b_1113914cuda3std3__45__cpo4rendE,(_ZN41_INTERNAL_77ff12bb_4_k_cu_6628de3b_1113914cuda3std6ranges3__45__cpo9iter_swapE - _ZN41_INTERNAL_77ff12bb_4_k_cu_6628de3b_1113914cuda3std3__45__cpo4rendE)
_ZN41_INTERNAL_77ff12bb_4_k_cu_6628de3b_1113914cuda3std3__45__cpo4rendE:
	.zero		1
	.type		_ZN41_INTERNAL_77ff12bb_4_k_cu_6628de3b_1113914cuda3std6ranges3__45__cpo9iter_swapE,@object
	.size		_ZN41_INTERNAL_77ff12bb_4_k_cu_6628de3b_1113914cuda3std6ranges3__45__cpo9iter_swapE,(_ZN41_INTERNAL_77ff12bb_4_k_cu_6628de3b_1113914cuda3std3__48unexpectE - _ZN41_INTERNAL_77ff12bb_4_k_cu_6628de3b_1113914cuda3std6ranges3__45__cpo9iter_swapE)
_ZN41_INTERNAL_77ff12bb_4_k_cu_6628de3b_1113914cuda3std6ranges3__45__cpo9iter_swapE:
	.zero		1
	.type		_ZN41_INTERNAL_77ff12bb_4_k_cu_6628de3b_1113914cuda3std3__48unexpectE,@object
	.size		_ZN41_INTERNAL_77ff12bb_4_k_cu_6628de3b_1113914cuda3std3__48unexpectE,(_ZN41_INTERNAL_77ff12bb_4_k_cu_6628de3b_1113916thrust24THRUST_300001_SM_1000_NS6system6detail10sequential3seqE - _ZN41_INTERNAL_77ff12bb_4_k_cu_6628de3b_1113914cuda3std3__48unexpectE)
_ZN41_INTERNAL_77ff12bb_4_k_cu_6628de3b_1113914cuda3std3__48unexpectE:
	.zero		1
	.type		_ZN41_INTERNAL_77ff12bb_4_k_cu_6628de3b_1113916thrust24THRUST_300001_SM_1000_NS6system6detail10sequential3seqE,@object
	.size		_ZN41_INTERNAL_77ff12bb_4_k_cu_6628de3b_1113916thrust24THRUST_300001_SM_1000_NS6system6detail10sequential3seqE,(.L_29 - _ZN41_INTERNAL_77ff12bb_4_k_cu_6628de3b_1113916thrust24THRUST_300001_SM_1000_NS6system6detail10sequential3seqE)
_ZN41_INTERNAL_77ff12bb_4_k_cu_6628de3b_1113916thrust24THRUST_300001_SM_1000_NS6system6detail10sequential3seqE:
	.zero		1
.L_29:


//--------------------- .nv.constant0._ZN3cub18CUB_300001_SM_10006detail11EmptyKernelIvEEvv --------------------------
	.section	.nv.constant0._ZN3cub18CUB_300001_SM_10006detail11EmptyKernelIvEEvv,"a",@progbits
	.sectionflags	@""
	.align	4
.nv.constant0._ZN3cub18CUB_300001_SM_10006detail11EmptyKernelIvEEvv:
	.zero		896


//--------------------- SYMBOLS --------------------------

	.type		.nv.reservedSmem.offset0,@object
	.size		.nv.reservedSmem.offset0,0x4
